//
// Generated by NVIDIA NVVM Compiler
//
// Compiler Build ID: CL-36424714
// Cuda compilation tools, release 13.0, V13.0.88
// Based on NVVM 20.0.0
//

.version 9.0
.target sm_100
.address_size 64

.extern .func  (.param .b32 func_retval0) vprintf
(
	.param .b64 vprintf_param_0,
	.param .b64 vprintf_param_1
)
;
.global .align 1 .b8 $str[35] = {84, 104, 101, 32, 37, 108, 100, 116, 104, 32, 102, 105, 98, 111, 110, 97, 99, 99, 105, 32, 110, 117, 109, 98, 101, 114, 32, 105, 115, 32, 37, 108, 100, 10};

.func  (.param .b64 func_retval0) _Z9fibonaccimmm(
	.param .b64 _Z9fibonaccimmm_param_0,
	.param .b64 _Z9fibonaccimmm_param_1,
	.param .b64 _Z9fibonaccimmm_param_2
)
{
	.reg .pred 	%p<6>;
	.reg .b64 	%rd<38>;

	ld.param.u64 	%rd37, [_Z9fibonaccimmm_param_0];
	ld.param.u64 	%rd32, [_Z9fibonaccimmm_param_1];
	ld.param.u64 	%rd22, [_Z9fibonaccimmm_param_2];
	setp.eq.s64 	%p1, %rd22, 0;
	@%p1 bra 	$L__BB0_6;
	and.b64  	%rd26, %rd22, 3;
	setp.eq.s64 	%p2, %rd26, 0;
	mov.u64 	%rd31, %rd22;
	@%p2 bra 	$L__BB0_4;
	mov.u64 	%rd31, %rd22;
	mov.u64 	%rd29, %rd37;
$L__BB0_3:
	.pragma "nounroll";
	mov.u64 	%rd37, %rd32;
	add.s64 	%rd32, %rd37, %rd29;
	add.s64 	%rd31, %rd31, -1;
	add.s64 	%rd26, %rd26, -1;
	setp.ne.s64 	%p3, %rd26, 0;
	mov.u64 	%rd29, %rd37;
	@%p3 bra 	$L__BB0_3;
$L__BB0_4:
	setp.lt.u64 	%p4, %rd22, 4;
	@%p4 bra 	$L__BB0_6;
$L__BB0_5:
	add.s64 	%rd24, %rd32, %rd37;
	add.s64 	%rd25, %rd24, %rd32;
	add.s64 	%rd37, %rd25, %rd24;
	add.s64 	%rd32, %rd37, %rd25;
	add.s64 	%rd31, %rd31, -4;
	setp.ne.s64 	%p5, %rd31, 0;
	@%p5 bra 	$L__BB0_5;
$L__BB0_6:
	st.param.b64 	[func_retval0], %rd37;
	ret;

}
	// .globl	_Z5hellom
.visible .entry _Z5hellom(
	.param .u64 _Z5hellom_param_0
)
{
	.local .align 16 .b8 	__local_depot1[16];
	.reg .b64 	%SP;
	.reg .b64 	%SPL;
	.reg .b32 	%r<3>;
	.reg .b64 	%rd<8>;

	mov.u64 	%SPL, __local_depot1;
	cvta.local.u64 	%SP, %SPL;
	ld.param.u64 	%rd1, [_Z5hellom_param_0];
	add.u64 	%rd2, %SP, 0;
	add.u64 	%rd3, %SPL, 0;
	{ // callseq 0, 0
	.param .b64 param0;
	st.param.b64 	[param0], 0;
	.param .b64 param1;
	st.param.b64 	[param1], 1;
	.param .b64 param2;
	st.param.b64 	[param2], %rd1;
	.param .b64 retval0;
	call.uni (retval0), 
	_Z9fibonaccimmm, 
	(
	param0, 
	param1, 
	param2
	);
	ld.param.b64 	%rd4, [retval0];
	} // callseq 0
	st.local.v2.u64 	[%rd3], {%rd1, %rd4};
	mov.u64 	%rd6, $str;
	cvta.global.u64 	%rd7, %rd6;
	{ // callseq 1, 0
	.param .b64 param0;
	st.param.b64 	[param0], %rd7;
	.param .b64 param1;
	st.param.b64 	[param1], %rd2;
	.param .b32 retval0;
	call.uni (retval0), 
	vprintf, 
	(
	param0, 
	param1
	);
	ld.param.b32 	%r1, [retval0];
	} // callseq 1
	ret;

}


// ===== COMPILED SASS (sm_100) =====

	.target	sm_100

	.elftype	@"ET_EXEC"


//--------------------- .note.nv.tkinfo           --------------------------
	.section	.note.nv.tkinfo,"",@"SHT_NOTE"
	.sectionflags	@"SHF_NOTE_NV_TKINFO"
	.tkinfo
        /*0018*/ 	.word	0x00000002
        /*0030*/ 	.string	""
        /*0030*/ 	.string	"ptxas"
        /*0030*/ 	.string	"Cuda compilation tools, release 13.0, V13.0.88"
        /*0030*/ 	.string	"Build cuda_13.0.r13.0/compiler.36424714_0"
        /*0030*/ 	.string	"-arch sm_100 -m 64 "



//--------------------- .note.nv.cuinfo           --------------------------
	.section	.note.nv.cuinfo,"",@"SHT_NOTE"
	.sectionflags	@"SHF_NOTE_NV_CUINFO"
        /*0018*/ 	.short	0x0002
        /*001a*/ 	.short	0x0064
        /*001c*/ 	.short	0x0082
	.zero		2


//--------------------- .nv.info                  --------------------------
	.section	.nv.info,"",@"SHT_CUDA_INFO"
	.align	4


	//----- nvinfo : EIATTR_REGCOUNT
	.align		4
        /*0000*/ 	.byte	0x04, 0x2f
        /*0002*/ 	.short	(.L_2 - .L_1)
	.align		4
.L_1:
        /*0004*/ 	.word	index@(_Z5hellom)
        /*0008*/ 	.word	0x00000018


	//----- nvinfo : EIATTR_FRAME_SIZE
	.align		4
.L_2:
        /*000c*/ 	.byte	0x04, 0x11
        /*000e*/ 	.short	(.L_4 - .L_3)
	.align		4
.L_3:
        /*0010*/ 	.word	index@($_Z5hellom$_Z9fibonaccimmm)
        /*0014*/ 	.word	0x00000010


	//----- nvinfo : EIATTR_FRAME_SIZE
	.align		4
.L_4:
        /*0018*/ 	.byte	0x04, 0x11
        /*001a*/ 	.short	(.L_6 - .L_5)
	.align		4
.L_5:
        /*001c*/ 	.word	index@(_Z5hellom)
        /*0020*/ 	.word	0x00000010


	//----- nvinfo : EIATTR_MIN_STACK_SIZE
	.align		4
.L_6:
        /*0024*/ 	.byte	0x04, 0x12
        /*0026*/ 	.short	(.L_8 - .L_7)
	.align		4
.L_7:
        /*0028*/ 	.word	index@(_Z5hellom)
        /*002c*/ 	.word	0x00000010
.L_8:


//--------------------- .nv.compat                --------------------------
	.section	.nv.compat,"",@"SHT_CUDA_COMPAT_INFO"
	.align	4
        /*0000*/ 	.byte	0x02, 0x09, 0x00, 0x00, 0x02, 0x02, 0x01, 0x00, 0x02, 0x05, 0x05, 0x00, 0x03, 0x07, 0x01, 0x01
        /*0010*/ 	.byte	0x02, 0x03, 0x00, 0x00, 0x02, 0x06, 0x01, 0x00, 0x04, 0x0b, 0x08, 0x00, 0x09, 0x00, 0x00, 0x00
        /*0020*/ 	.byte	0x00, 0x00, 0x00, 0x00


//--------------------- .nv.info._Z5hellom        --------------------------
	.section	.nv.info._Z5hellom,"",@"SHT_CUDA_INFO"
	.sectionflags	@""
	.align	4


	//----- nvinfo : EIATTR_CUDA_API_VERSION
	.align		4
        /*0000*/ 	.byte	0x04, 0x37
        /*0002*/ 	.short	(.L_10 - .L_9)
.L_9:
        /*0004*/ 	.word	0x00000082


	//----- nvinfo : EIATTR_KPARAM_INFO
	.align		4
.L_10:
        /*0008*/ 	.byte	0x04, 0x17
        /*000a*/ 	.short	(.L_12 - .L_11)
.L_11:
        /*000c*/ 	.word	0x00000000
        /*0010*/ 	.short	0x0000
        /*0012*/ 	.short	0x0000
        /*0014*/ 	.byte	0x00, 0xf0, 0x21, 0x00


	//----- nvinfo : EIATTR_SPARSE_MMA_MASK
	.align		4
.L_12:
        /*0018*/ 	.byte	0x03, 0x50
        /*001a*/ 	.short	0x0000


	//----- nvinfo : EIATTR_MAXREG_COUNT
	.align		4
        /*001c*/ 	.byte	0x03, 0x1b
        /*001e*/ 	.short	0x00ff


	//----- nvinfo : EIATTR_EXTERNS
	.align		4
        /*0020*/ 	.byte	0x04, 0x0f
        /*0022*/ 	.short	(.L_14 - .L_13)


	//   ....[0]....
	.align		4
.L_13:
        /*0024*/ 	.word	index@(vprintf)


	//----- nvinfo : EIATTR_MERCURY_ISA_VERSION
	.align		4
.L_14:
        /*0028*/ 	.byte	0x03, 0x5f
        /*002a*/ 	.short	0x0101


	//----- nvinfo : EIATTR_VRC_CTA_INIT_COUNT
	.align		4
        /*002c*/ 	.byte	0x02, 0x4a
	.zero		1
	.zero		1


	//----- nvinfo : EIATTR_SYSCALL_OFFSETS
	.align		4
        /*0030*/ 	.byte	0x04, 0x46
        /*0032*/ 	.short	(.L_16 - .L_15)


	//   ....[0]....
.L_15:
        /*0034*/ 	.word	0x00000100


	//----- nvinfo : EIATTR_EXIT_INSTR_OFFSETS
	.align		4
.L_16:
        /*0038*/ 	.byte	0x04, 0x1c
        /*003a*/ 	.short	(.L_18 - .L_17)


	//   ....[0]....
.L_17:
        /*003c*/ 	.word	0x00000110


	//----- nvinfo : EIATTR_CRS_STACK_SIZE
	.align		4
.L_18:
        /*0040*/ 	.byte	0x04, 0x1e
        /*0042*/ 	.short	(.L_20 - .L_19)
.L_19:
        /*0044*/ 	.word	0x00000000


	//----- nvinfo : EIATTR_CBANK_PARAM_SIZE
	.align		4
.L_20:
        /*0048*/ 	.byte	0x03, 0x19
        /*004a*/ 	.short	0x0008


	//----- nvinfo : EIATTR_PARAM_CBANK
	.align		4
        /*004c*/ 	.byte	0x04, 0x0a
        /*004e*/ 	.short	(.L_22 - .L_21)
	.align		4
.L_21:
        /*0050*/ 	.word	index@(.nv.constant0._Z5hellom)
        /*0054*/ 	.short	0x0380
        /*0056*/ 	.short	0x0008


	//----- nvinfo : EIATTR_SW_WAR
	.align		4
.L_22:
        /*0058*/ 	.byte	0x04, 0x36
        /*005a*/ 	.short	(.L_24 - .L_23)
.L_23:
        /*005c*/ 	.word	0x00000008
.L_24:


//--------------------- .nv.callgraph             --------------------------
	.section	.nv.callgraph,"",@"SHT_CUDA_CALLGRAPH"
	.align	4
	.sectionentsize	8
	.align		4
        /*0000*/ 	.word	0x00000000
	.align		4
        /*0004*/ 	.word	0xffffffff
	.align		4
        /*0008*/ 	.word	index@(_Z5hellom)
	.align		4
        /*000c*/ 	.word	index@(vprintf)
	.align		4
        /*0010*/ 	.word	0x00000000
	.align		4
        /*0014*/ 	.word	0xfffffffe
	.align		4
        /*0018*/ 	.word	0x00000000
	.align		4
        /*001c*/ 	.word	0xfffffffd
	.align		4
        /*0020*/ 	.word	0x00000000
	.align		4
        /*0024*/ 	.word	0xfffffffc


//--------------------- .nv.constant4             --------------------------
	.section	.nv.constant4,"a",@progbits
	.align	8
	.align		8
.nv.constant4:
        /*0000*/ 	.dword	vprintf
	.align		8
        /*0008*/ 	.dword	$str


//--------------------- .text._Z5hellom           --------------------------
	.section	.text._Z5hellom,"ax",@progbits
	.align	128
        .global         _Z5hellom
        .type           _Z5hellom,@function
        .size           _Z5hellom,(.L_x_9 - _Z5hellom)
        .other          _Z5hellom,@"STO_CUDA_ENTRY STV_DEFAULT"
_Z5hellom:
.text._Z5hellom:
[----:B------:R-:W0:Y:S01]  /*0000*/  LDC R1, c[0x0][0x37c] ;  /* 0x0000df00ff017b82 */ /* 0x000e220000000800 */
[----:B------:R-:W1:Y:S01]  /*0010*/  LDCU UR4, c[0x0][0x2f8] ;  /* 0x00005f00ff0477ac */ /* 0x000e620008000800 */
[----:B0-----:R-:W-:Y:S01]  /*0020*/  VIADD R1, R1, 0xfffffff0 ;  /* 0xfffffff001017836 */ /* 0x001fe20000000000 */
[----:B------:R-:W-:Y:S01]  /*0030*/  MOV R0, 0x80 ;  /* 0x0000008000007802 */ /* 0x000fe20000000f00 */
[----:B------:R-:W0:Y:S03]  /*0040*/  LDCU UR5, c[0x0][0x2fc] ;  /* 0x00005f80ff0577ac */ /* 0x000e260008000800 */
[----:B-1----:R-:W-:-:S05]  /*0050*/  IADD3 R6, P0, PT, R1, UR4, RZ ;  /* 0x0000000401067c10 */ /* 0x002fca000ff1e0ff */
[----:B0-----:R-:W-:-:S08]  /*0060*/  IMAD.X R7, RZ, RZ, UR5, P0 ;  /* 0x00000005ff077e24 */ /* 0x001fd000080e06ff */
[----:B------:R-:W-:Y:S05]  /*0070*/  CALL.REL.NOINC `($_Z5hellom$_Z9fibonaccimmm) ;  /* 0x0000000000287944 */ /* 0x000fea0003c00000 */
[----:B------:R-:W0:Y:S01]  /*0080*/  LDC.64 R8, c[0x0][0x380] ;  /* 0x0000e000ff087b82 */ /* 0x000e220000000a00 */
[----:B------:R-:W-:Y:S01]  /*0090*/  MOV R0, 0x0 ;  /* 0x0000000000007802 */ /* 0x000fe20000000f00 */
[----:B------:R-:W1:Y:S06]  /*00a0*/  LDCU.64 UR4, c[0x4][0x8] ;  /* 0x01000100ff0477ac */ /* 0x000e6c0008000a00 */
[----:B------:R2:W3:Y:S01]  /*00b0*/  LDC.64 R2, c[0x4][R0] ;  /* 0x0100000000027b82 */ /* 0x0004e20000000a00 */
[----:B-1----:R-:W-:Y:S02]  /*00c0*/  IMAD.U32 R4, RZ, RZ, UR4 ;  /* 0x00000004ff047e24 */ /* 0x002fe4000f8e00ff */
[----:B------:R-:W-:Y:S01]  /*00d0*/  IMAD.U32 R5, RZ, RZ, UR5 ;  /* 0x00000005ff057e24 */ /* 0x000fe2000f8e00ff */
[----:B0-----:R2:W-:Y:S06]  /*00e0*/  STL.128 [R1], R8 ;  /* 0x0000000801007387 */ /* 0x0015ec0000100c00 */
[----:B------:R-:W-:-:S07]  /*00f0*/  LEPC R20, `(.L_x_0) ;  /* 0x000000001014794e */ /* 0x000fce0000000000 */
[----:B--23--:R-:W-:Y:S05]  /*0100*/  CALL.ABS.NOINC R2 ;  /* 0x0000000002007343 */ /* 0x00cfea0003c00000 */
.L_x_0:
[----:B------:R-:W-:Y:S05]  /*0110*/  EXIT ;  /* 0x000000000000794d */ /* 0x000fea0003800000 */
        .type           $_Z5hellom$_Z9fibonaccimmm,@function
        .size           $_Z5hellom$_Z9fibonaccimmm,(.L_x_9 - $_Z5hellom$_Z9fibonaccimmm)
$_Z5hellom$_Z9fibonaccimmm:
[----:B------:R-:W0:Y:S01]  /*0120*/  LDCU.64 UR10, c[0x0][0x380] ;  /* 0x00007000ff0a77ac */ /* 0x000e220008000a00 */
[----:B------:R-:W-:Y:S02]  /*0130*/  HFMA2 R5, -RZ, RZ, 0, 0 ;  /* 0x00000000ff057431 */ /* 0x000fe400000001ff */
[----:B------:R-:W-:Y:S01]  /*0140*/  IMAD.MOV.U32 R10, RZ, RZ, RZ ;  /* 0x000000ffff0a7224 */ /* 0x000fe200078e00ff */
[----:B0-----:R-:W-:-:S04]  /*0150*/  UISETP.NE.U32.AND UP0, UPT, UR10, URZ, UPT ;  /* 0x000000ff0a00728c */ /* 0x001fc8000bf05070 */
[----:B------:R-:W-:-:S09]  /*0160*/  UISETP.NE.AND.EX UP0, UPT, UR11, URZ, UPT, UP0 ;  /* 0x000000ff0b00728c */ /* 0x000fd2000bf05300 */
[----:B------:R-:W-:Y:S05]  /*0170*/  BRA.U !UP0, `(.L_x_1) ;  /* 0x0000000508c87547 */ /* 0x000fea000b800000 */
[----:B------:R-:W-:Y:S01]  /*0180*/  ULOP3.LUT UR7, UR10, 0x3, URZ, 0xc0, !UPT ;  /* 0x000000030a077892 */ /* 0x000fe2000f8ec0ff */
[----:B------:R-:W-:Y:S01]  /*0190*/  IMAD.MOV.U32 R8, RZ, RZ, 0x1 ;  /* 0x00000001ff087424 */ /* 0x000fe200078e00ff */
[----:B------:R-:W0:Y:S01]  /*01a0*/  LDCU.64 UR8, c[0x0][0x380] ;  /* 0x00007000ff0877ac */ /* 0x000e220008000a00 */
[----:B------:R-:W-:Y:S01]  /*01b0*/  IMAD.MOV.U32 R9, RZ, RZ, RZ ;  /* 0x000000ffff097224 */ /* 0x000fe200078e00ff */
[----:B------:R-:W-:-:S04]  /*01c0*/  UISETP.NE.U32.AND UP0, UPT, UR7, URZ, UPT ;  /* 0x000000ff0700728c */ /* 0x000fc8000bf05070 */
[----:B------:R-:W-:Y:S01]  /*01d0*/  UISETP.NE.AND.EX UP0, UPT, URZ, URZ, UPT, UP0 ;  /* 0x000000ffff00728c */ /* 0x000fe2000bf05300 */
[----:B0-----:R-:W-:Y:S01]  /*01e0*/  UMOV UR5, UR8 ;  /* 0x0000000800057c82 */ /* 0x001fe20008000000 */
[----:B------:R-:W-:-:S07]  /*01f0*/  UMOV UR6, UR9 ;  /* 0x0000000900067c82 */ /* 0x000fce0008000000 */
[----:B------:R-:W-:Y:S05]  /*0200*/  BRA.U !UP0, `(.L_x_2) ;  /* 0x00000001084c7547 */ /* 0x000fea000b800000 */
[----:B------:R-:W-:Y:S01]  /*0210*/  IMAD.MOV.U32 R4, RZ, RZ, R10 ;  /* 0x000000ffff047224 */ /* 0x000fe200078e000a */
[----:B------:R-:W-:Y:S01]  /*0220*/  UMOV UR5, UR8 ;  /* 0x0000000800057c82 */ /* 0x000fe20008000000 */
[----:B------:R-:W-:Y:S01]  /*0230*/  UMOV UR6, UR9 ;  /* 0x0000000900067c82 */ /* 0x000fe20008000000 */
[----:B------:R-:W-:-:S05]  /*0240*/  UMOV UR4, URZ ;  /* 0x000000ff00047c82 */ /* 0x000fca0008000000 */
.L_x_3:
[----:B------:R-:W-:Y:S01]  /*0250*/  UIADD3 UR7, UP0, UPT, UR7, -0x1, URZ ;  /* 0xffffffff07077890 */ /* 0x000fe2000ff1e0ff */
[----:B------:R-:W-:Y:S01]  /*0260*/  IMAD.MOV.U32 R2, RZ, RZ, R8 ;  /* 0x000000ffff027224 */ /* 0x000fe200078e0008 */
[----:B------:R-:W-:Y:S01]  /*0270*/  IADD3 R8, P0, PT, R8, R4, RZ ;  /* 0x0000000408087210 */ /* 0x000fe20007f1e0ff */
[----:B------:R-:W-:Y:S01]  /*0280*/  IMAD.MOV.U32 R3, RZ, RZ, R9 ;  /* 0x000000ffff037224 */ /* 0x000fe200078e0009 */
[----:B------:R-:W-:Y:S01]  /*0290*/  UIADD3.X UR4, UPT, UPT, UR4, -0x1, URZ, UP0, !UPT ;  /* 0xffffffff04047890 */ /* 0x000fe200087fe4ff */
[----:B------:R-:W-:Y:S01]  /*02a0*/  IMAD.MOV.U32 R4, RZ, RZ, R2 ;  /* 0x000000ffff047224 */ /* 0x000fe200078e0002 */
[----:B------:R-:W-:Y:S01]  /*02b0*/  UISETP.NE.U32.AND UP0, UPT, UR7, URZ, UPT ;  /* 0x000000ff0700728c */ /* 0x000fe2000bf05070 */
[----:B------:R-:W-:Y:S01]  /*02c0*/  IADD3.X R9, PT, PT, R9, R5, RZ, P0, !PT ;  /* 0x0000000509097210 */ /* 0x000fe200007fe4ff */
[----:B------:R-:W-:Y:S01]  /*02d0*/  UIADD3 UR5, UP1, UPT, UR5, -0x1, URZ ;  /* 0xffffffff05057890 */ /* 0x000fe2000ff3e0ff */
[----:B------:R-:W-:Y:S01]  /*02e0*/  IMAD.MOV.U32 R5, RZ, RZ, R3 ;  /* 0x000000ffff057224 */ /* 0x000fe200078e0003 */
[----:B------:R-:W-:-:S02]  /*02f0*/  UISETP.NE.AND.EX UP0, UPT, UR4, URZ, UPT, UP0 ;  /* 0x000000ff0400728c */ /* 0x000fc4000bf05300 */
[----:B------:R-:W-:-:S07]  /*0300*/  UIADD3.X UR6, UPT, UPT, UR6, -0x1, URZ, UP1, !UPT ;  /* 0xffffffff06067890 */ /* 0x000fce0008ffe4ff */
[----:B------:R-:W-:Y:S05]  /*0310*/  BRA.U UP0, `(.L_x_3) ;  /* 0xfffffffd00cc7547 */ /* 0x000fea000b83ffff */
[----:B------:R-:W-:Y:S02]  /*0320*/  IMAD.MOV.U32 R10, RZ, RZ, R2 ;  /* 0x000000ffff0a7224 */ /* 0x000fe400078e0002 */
[----:B------:R-:W-:-:S07]  /*0330*/  IMAD.MOV.U32 R5, RZ, RZ, R3 ;  /* 0x000000ffff057224 */ /* 0x000fce00078e0003 */
.L_x_2:
[----:B------:R-:W-:-:S04]  /*0340*/  UISETP.GE.U32.AND UP0, UPT, UR10, 0x4, UPT ;  /* 0x000000040a00788c */ /* 0x000fc8000bf06070 */
[----:B------:R-:W-:-:S09]  /*0350*/  UISETP.GE.U32.AND.EX UP0, UPT, UR11, URZ, UPT, UP0 ;  /* 0x000000ff0b00728c */ /* 0x000fd2000bf06100 */
[----:B------:R-:W-:Y:S05]  /*0360*/  BRA.U !UP0, `(.L_x_1) ;  /* 0x00000005084c7547 */ /* 0x000fea000b800000 */
[----:B------:R-:W-:-:S04]  /*0370*/  UISETP.GT.U32.AND UP0, UPT, UR5, URZ, UPT ;  /* 0x000000ff0500728c */ /* 0x000fc8000bf04070 */
[----:B------:R-:W-:-:S09]  /*0380*/  UISETP.GT.AND.EX UP0, UPT, UR6, URZ, UPT, UP0 ;  /* 0x000000ff0600728c */ /* 0x000fd2000bf04300 */
[----:B------:R-:W-:Y:S05]  /*0390*/  BRA.U !UP0, `(.L_x_4) ;  /* 0x00000005080c7547 */ /* 0x000fea000b800000 */
[----:B------:R-:W-:Y:S02]  /*03a0*/  UISETP.GT.U32.AND UP1, UPT, UR5, 0xc, UPT ;  /* 0x0000000c0500788c */ /* 0x000fe4000bf24070 */
[----:B------:R-:W-:Y:S02]  /*03b0*/  UPLOP3.LUT UP0, UPT, UPT, UPT, UPT, 0x80, 0x8 ;  /* 0x000000000008789c */ /* 0x000fe40003f0f070 */
[----:B------:R-:W-:-:S09]  /*03c0*/  UISETP.GT.AND.EX UP1, UPT, UR6, URZ, UPT, UP1 ;  /* 0x000000ff0600728c */ /* 0x000fd2000bf24310 */
[----:B------:R-:W-:Y:S05]  /*03d0*/  BRA.U !UP1, `(.L_x_5) ;  /* 0x0000000109987547 */ /* 0x000fea000b800000 */
[----:B------:R-:W-:-:S11]  /*03e0*/  UPLOP3.LUT UP0, UPT, UPT, UPT, UPT, 0x40, 0x4 ;  /* 0x000000000004789c */ /* 0x000fd60003f0e870 */
.L_x_6:
[----:B------:R-:W-:Y:S01]  /*03f0*/  IADD3 R3, P1, PT, R10, R8, RZ ;  /* 0x000000080a037210 */ /* 0x000fe20007f3e0ff */
[----:B------:R-:W-:-:S03]  /*0400*/  UIADD3 UR5, UP1, UPT, UR5, -0x10, URZ ;  /* 0xfffffff005057890 */ /* 0x000fc6000ff3e0ff */
[-C--:B------:R-:W-:Y:S01]  /*0410*/  IADD3 R2, P0, PT, R8, R3.reuse, RZ ;  /* 0x0000000308027210 */ /* 0x080fe20007f1e0ff */
[----:B------:R-:W-:Y:S01]  /*0420*/  IMAD.X R4, R5, 0x1, R9, P1 ;  /* 0x0000000105047824 */ /* 0x000fe200008e0609 */
[----:B------:R-:W-:Y:S02]  /*0430*/  UIADD3.X UR6, UPT, UPT, UR6, -0x1, URZ, UP1, !UPT ;  /* 0xffffffff06067890 */ /* 0x000fe40008ffe4ff */
[----:B------:R-:W-:Y:S01]  /*0440*/  IADD3 R3, P1, PT, R2, R3, RZ ;  /* 0x0000000302037210 */ /* 0x000fe20007f3e0ff */
[----:B------:R-:W-:Y:S01]  /*0450*/  UISETP.GT.U32.AND UP1, UPT, UR5, 0xc, UPT ;  /* 0x0000000c0500788c */ /* 0x000fe2000bf24070 */
[----:B------:R-:W-:Y:S02]  /*0460*/  IADD3.X R5, PT, PT, R9, R4, RZ, P0, !PT ;  /* 0x0000000409057210 */ /* 0x000fe400007fe4ff */
[----:B------:R-:W-:Y:S01]  /*0470*/  IADD3 R2, P0, PT, R3, R2, RZ ;  /* 0x0000000203027210 */ /* 0x000fe20007f1e0ff */
[----:B------:R-:W-:Y:S02]  /*0480*/  UISETP.GT.AND.EX UP1, UPT, UR6, URZ, UPT, UP1 ;  /* 0x000000ff0600728c */ /* 0x000fe4000bf24310 */
[----:B------:R-:W-:Y:S01]  /*0490*/  IMAD.X R4, R5, 0x1, R4, P1 ;  /* 0x0000000105047824 */ /* 0x000fe200008e0604 */
[----:B------:R-:W-:-:S03]  /*04a0*/  IADD3 R3, P1, PT, R2, R3, RZ ;  /* 0x0000000302037210 */ /* 0x000fc60007f3e0ff */
[----:B------:R-:W-:Y:S01]  /*04b0*/  IMAD.X R5, R4, 0x1, R5, P0 ;  /* 0x0000000104057824 */ /* 0x000fe200000e0605 */
[----:B------:R-:W-:-:S03]  /*04c0*/  IADD3 R2, P0, PT, R3, R2, RZ ;  /* 0x0000000203027210 */ /* 0x000fc60007f1e0ff */
[----:B------:R-:W-:Y:S01]  /*04d0*/  IMAD.X R4, R5, 0x1, R4, P1 ;  /* 0x0000000105047824 */ /* 0x000fe200008e0604 */
[----:B------:R-:W-:-:S03]  /*04e0*/  IADD3 R3, P1, PT, R2, R3, RZ ;  /* 0x0000000302037210 */ /* 0x000fc60007f3e0ff */
[----:B------:R-:W-:Y:S01]  /*04f0*/  IMAD.X R5, R4, 0x1, R5, P0 ;  /* 0x0000000104057824 */ /* 0x000fe200000e0605 */
[----:B------:R-:W-:-:S03]  /*0500*/  IADD3 R2, P0, PT, R3, R2, RZ ;  /* 0x0000000203027210 */ /* 0x000fc60007f1e0ff */
[----:B------:R-:W-:Y:S01]  /*0510*/  IMAD.X R4, R5, 0x1, R4, P1 ;  /* 0x0000000105047824 */ /* 0x000fe200008e0604 */
[----:B------:R-:W-:-:S04]  /*0520*/  IADD3 R3, P1, PT, R2, R3, RZ ;  /* 0x0000000302037210 */ /* 0x000fc80007f3e0ff */
[----:B------:R-:W-:Y:S02]  /*0530*/  IADD3.X R5, PT, PT, R4, R5, RZ, P0, !PT ;  /* 0x0000000504057210 */ /* 0x000fe400007fe4ff */
        /* <DEDUP_REMOVED lines=13> */
[----:B------:R-:W-:-:S04]  /*0610*/  IMAD.X R5, R3, 0x1, R4, P1 ;  /* 0x0000000103057824 */ /* 0x000fc800008e0604 */
[----:B------:R-:W-:Y:S01]  /*0620*/  IMAD.X R9, R5, 0x1, R3, P0 ;  /* 0x0000000105097824 */ /* 0x000fe200000e0603 */
[----:B------:R-:W-:Y:S06]  /*0630*/  BRA.U UP1, `(.L_x_6) ;  /* 0xfffffffd016c7547 */ /* 0x000fec000b83ffff */
.L_x_5:
[----:B------:R-:W-:-:S04]  /*0640*/  UISETP.GT.U32.AND UP1, UPT, UR5, 0x4, UPT ;  /* 0x000000040500788c */ /* 0x000fc8000bf24070 */
[----:B------:R-:W-:-:S09]  /*0650*/  UISETP.GT.AND.EX UP1, UPT, UR6, URZ, UPT, UP1 ;  /* 0x000000ff0600728c */ /* 0x000fd2000bf24310 */
[----:B------:R-:W-:Y:S05]  /*0660*/  BRA.U !UP1, `(.L_x_7) ;  /* 0x00000001094c7547 */ /* 0x000fea000b800000 */
[----:B------:R-:W-:Y:S01]  /*0670*/  IADD3 R3, P1, PT, R8, R10, RZ ;  /* 0x0000000a08037210 */ /* 0x000fe20007f3e0ff */
[----:B------:R-:W-:Y:S02]  /*0680*/  UIADD3 UR5, UP1, UPT, UR5, -0x8, URZ ;  /* 0xfffffff805057890 */ /* 0x000fe4000ff3e0ff */
[----:B------:R-:W-:Y:S01]  /*0690*/  UPLOP3.LUT UP0, UPT, UPT, UPT, UPT, 0x40, 0x4 ;  /* 0x000000000004789c */ /* 0x000fe20003f0e870 */
[----:B------:R-:W-:Y:S01]  /*06a0*/  IADD3 R2, P0, PT, R3, R8, RZ ;  /* 0x0000000803027210 */ /* 0x000fe20007f1e0ff */
[----:B------:R-:W-:Y:S01]  /*06b0*/  IMAD.X R4, R9, 0x1, R5, P1 ;  /* 0x0000000109047824 */ /* 0x000fe200008e0605 */
[----:B------:R-:W-:Y:S02]  /*06c0*/  UIADD3.X UR6, UPT, UPT, UR6, -0x1, URZ, UP1, !UPT ;  /* 0xffffffff06067890 */ /* 0x000fe40008ffe4ff */
[----:B------:R-:W-:Y:S02]  /*06d0*/  IADD3 R3, P1, PT, R2, R3, RZ ;  /* 0x0000000302037210 */ /* 0x000fe40007f3e0ff */
[----:B------:R-:W-:-:S02]  /*06e0*/  IADD3.X R5, PT, PT, R4, R9, RZ, P0, !PT ;  /* 0x0000000904057210 */ /* 0x000fc400007fe4ff */
        /* <DEDUP_REMOVED lines=9> */
[----:B------:R-:W-:-:S05]  /*0780*/  IADD3.X R5, PT, PT, R3, R4, RZ, P1, !PT ;  /* 0x0000000403057210 */ /* 0x000fca0000ffe4ff */
[----:B------:R-:W-:-:S07]  /*0790*/  IMAD.X R9, R5, 0x1, R3, P0 ;  /* 0x0000000105097824 */ /* 0x000fce00000e0603 */
.L_x_7:
[----:B------:R-:W-:-:S04]  /*07a0*/  UISETP.NE.U32.AND UP1, UPT, UR5, URZ, UPT ;  /* 0x000000ff0500728c */ /* 0x000fc8000bf25070 */
[----:B------:R-:W-:-:S09]  /*07b0*/  UISETP.NE.OR.EX UP0, UPT, UR6, URZ, UP0, UP1 ;  /* 0x000000ff0600728c */ /* 0x000fd20008705710 */
[----:B------:R-:W-:Y:S05]  /*07c0*/  BRA.U !UP0, `(.L_x_1) ;  /* 0x0000000108347547 */ /* 0x000fea000b800000 */
.L_x_4:
[----:B------:R-:W-:Y:S01]  /*07d0*/  UIADD3 UR5, UP0, UPT, UR5, -0x4, URZ ;  /* 0xfffffffc05057890 */ /* 0x000fe2000ff1e0ff */
[----:B------:R-:W-:-:S03]  /*07e0*/  IADD3 R3, P1, PT, R10, R8, RZ ;  /* 0x000000080a037210 */ /* 0x000fc60007f3e0ff */
[----:B------:R-:W-:Y:S01]  /*07f0*/  UIADD3.X UR6, UPT, UPT, UR6, -0x1, URZ, UP0, !UPT ;  /* 0xffffffff06067890 */ /* 0x000fe200087fe4ff */
[-C--:B------:R-:W-:Y:S01]  /*0800*/  IADD3 R8, P0, PT, R8, R3.reuse, RZ ;  /* 0x0000000308087210 */ /* 0x080fe20007f1e0ff */
[----:B------:R-:W-:Y:S01]  /*0810*/  UISETP.NE.U32.AND UP0, UPT, UR5, URZ, UPT ;  /* 0x000000ff0500728c */ /* 0x000fe2000bf05070 */
[----:B------:R-:W-:Y:S02]  /*0820*/  IMAD.X R2, R5, 0x1, R9, P1 ;  /* 0x0000000105027824 */ /* 0x000fe400008e0609 */
[----:B------:R-:W-:Y:S01]  /*0830*/  IADD3 R10, P1, PT, R8, R3, RZ ;  /* 0x00000003080a7210 */ /* 0x000fe20007f3e0ff */
[----:B------:R-:W-:Y:S01]  /*0840*/  UISETP.NE.AND.EX UP0, UPT, UR6, URZ, UPT, UP0 ;  /* 0x000000ff0600728c */ /* 0x000fe2000bf05300 */
[--C-:B------:R-:W-:Y:S02]  /*0850*/  IMAD.X R9, R9, 0x1, R2.reuse, P0 ;  /* 0x0000000109097824 */ /* 0x100fe400000e0602 */
[----:B------:R-:W-:Y:S02]  /*0860*/  IADD3 R8, P0, PT, R10, R8, RZ ;  /* 0x000000080a087210 */ /* 0x000fe40007f1e0ff */
[----:B------:R-:W-:-:S05]  /*0870*/  IMAD.X R5, R9, 0x1, R2, P1 ;  /* 0x0000000109057824 */ /* 0x000fca00008e0602 */
[----:B------:R-:W-:Y:S01]  /*0880*/  IADD3.X R9, PT, PT, R5, R9, RZ, P0, !PT ;  /* 0x0000000905097210 */ /* 0x000fe200007fe4ff */
[----:B------:R-:W-:Y:S06]  /*0890*/  BRA.U UP0, `(.L_x_4) ;  /* 0xfffffffd00cc7547 */ /* 0x000fec000b83ffff */
.L_x_1:
[----:B------:R-:W-:Y:S02]  /*08a0*/  IMAD.MOV.U32 R2, RZ, RZ, R0 ;  /* 0x000000ffff027224 */ /* 0x000fe400078e0000 */
[----:B------:R-:W-:Y:S02]  /*08b0*/  IMAD.MOV.U32 R3, RZ, RZ, 0x0 ;  /* 0x00000000ff037424 */ /* 0x000fe400078e00ff */
[----:B------:R-:W-:Y:S02]  /*08c0*/  IMAD.MOV.U32 R11, RZ, RZ, R5 ;  /* 0x000000ffff0b7224 */ /* 0x000fe400078e0005 */
[----:B------:R-:W-:Y:S05]  /*08d0*/  RET.REL.NODEC R2 `(_Z5hellom) ;  /* 0xfffffff402c87950 */ /* 0x000fea0003c3ffff */
.L_x_8:
[----:B------:R-:W-:-:S00]  /*08e0*/  BRA `(.L_x_8) ;  /* 0xfffffffc00fc7947 */ /* 0x000fc0000383ffff */
[----:B------:R-:W-:-:S00]  /*08f0*/  NOP ;  /* 0x0000000000007918 */ /* 0x000fc00000000000 */
        /* <DEDUP_REMOVED lines=8> */
.L_x_9:


//--------------------- .nv.global.init           --------------------------
	.section	.nv.global.init,"aw",@progbits
.nv.global.init:
	.type		$str,@object
	.size		$str,(.L_0 - $str)
$str:
        /*0000*/ 	.byte	0x54, 0x68, 0x65, 0x20, 0x25, 0x6c, 0x64, 0x74, 0x68, 0x20, 0x66, 0x69, 0x62, 0x6f, 0x6e, 0x61
        /*0010*/ 	.byte	0x63, 0x63, 0x69, 0x20, 0x6e, 0x75, 0x6d, 0x62, 0x65, 0x72, 0x20, 0x69, 0x73, 0x20, 0x25, 0x6c
        /*0020*/ 	.byte	0x64, 0x0a, 0x00
.L_0:


//--------------------- .nv.shared.reserved.0     --------------------------
	.section	.nv.shared.reserved.0,"aw",@nobits
	.weak		__nv_reservedSMEM_offset_0_alias
	.size		__nv_reservedSMEM_offset_0_alias, 0, 64
	.other		__nv_reservedSMEM_offset_0_alias,@"STO_CUDA_RESERVED_SHARED STV_DEFAULT"
__nv_reservedSMEM_offset_0_alias:
	.zero		0
	.zero		64


//--------------------- .nv.constant0._Z5hellom   --------------------------
	.section	.nv.constant0._Z5hellom,"a",@progbits
	.sectionflags	@""
	.align	4
.nv.constant0._Z5hellom:
	.zero		904


//--------------------- SYMBOLS --------------------------

	.type		.nv.reservedSmem.offset0,@object
	.size		.nv.reservedSmem.offset0,0x4
	.type		vprintf,@function
